//
// Generated by NVIDIA NVVM Compiler
//
// Compiler Build ID: CL-36424714
// Cuda compilation tools, release 13.0, V13.0.88
// Based on NVVM 20.0.0
//

.version 9.0
.target sm_100
.address_size 64

	// .globl	_Z12naive_kerneliiifPfS_fS_

.visible .entry _Z12naive_kerneliiifPfS_fS_(
	.param .u32 _Z12naive_kerneliiifPfS_fS__param_0,
	.param .u32 _Z12naive_kerneliiifPfS_fS__param_1,
	.param .u32 _Z12naive_kerneliiifPfS_fS__param_2,
	.param .f32 _Z12naive_kerneliiifPfS_fS__param_3,
	.param .u64 .ptr .align 1 _Z12naive_kerneliiifPfS_fS__param_4,
	.param .u64 .ptr .align 1 _Z12naive_kerneliiifPfS_fS__param_5,
	.param .f32 _Z12naive_kerneliiifPfS_fS__param_6,
	.param .u64 .ptr .align 1 _Z12naive_kerneliiifPfS_fS__param_7
)
{
	.reg .pred 	%p<13>;
	.reg .b32 	%r<47>;
	.reg .b32 	%f<73>;
	.reg .b64 	%rd<40>;

	ld.param.u32 	%r22, [_Z12naive_kerneliiifPfS_fS__param_0];
	ld.param.u32 	%r23, [_Z12naive_kerneliiifPfS_fS__param_1];
	ld.param.u32 	%r21, [_Z12naive_kerneliiifPfS_fS__param_2];
	ld.param.f32 	%f13, [_Z12naive_kerneliiifPfS_fS__param_3];
	ld.param.u64 	%rd5, [_Z12naive_kerneliiifPfS_fS__param_4];
	ld.param.u64 	%rd6, [_Z12naive_kerneliiifPfS_fS__param_5];
	ld.param.f32 	%f14, [_Z12naive_kerneliiifPfS_fS__param_6];
	ld.param.u64 	%rd4, [_Z12naive_kerneliiifPfS_fS__param_7];
	cvta.to.global.u64 	%rd1, %rd6;
	cvta.to.global.u64 	%rd2, %rd5;
	mov.u32 	%r24, %ctaid.x;
	mov.u32 	%r25, %ntid.x;
	mov.u32 	%r26, %tid.x;
	shr.u32 	%r27, %r26, 5;
	mad.lo.s32 	%r1, %r24, %r25, %r27;
	mov.u32 	%r28, %ctaid.y;
	mov.u32 	%r29, %ntid.y;
	and.b32  	%r30, %r26, 32;
	mad.lo.s32 	%r31, %r28, %r29, %r30;
	setp.ge.s32 	%p1, %r1, %r22;
	setp.ge.s32 	%p2, %r31, %r23;
	or.pred  	%p3, %p1, %p2;
	@%p3 bra 	$L__BB0_14;
	setp.lt.s32 	%p4, %r21, 1;
	mov.f32 	%f72, 0f00000000;
	@%p4 bra 	$L__BB0_13;
	mul.lo.s32 	%r3, %r21, %r1;
	and.b32  	%r4, %r21, 7;
	setp.lt.u32 	%p5, %r21, 8;
	mov.f32 	%f72, 0f00000000;
	mov.b32 	%r45, 0;
	@%p5 bra 	$L__BB0_5;
	and.b32  	%r45, %r21, 2147483640;
	neg.s32 	%r43, %r45;
	shl.b32 	%r7, %r23, 3;
	add.s64 	%rd3, %rd2, 16;
	mov.f32 	%f72, 0f00000000;
	mul.wide.s32 	%rd11, %r23, 4;
	mov.u32 	%r41, %r3;
	mov.u32 	%r42, %r31;
$L__BB0_4:
	.pragma "nounroll";
	mul.wide.s32 	%rd7, %r41, 4;
	add.s64 	%rd8, %rd3, %rd7;
	ld.global.f32 	%f19, [%rd8+-16];
	mul.wide.s32 	%rd9, %r42, 4;
	add.s64 	%rd10, %rd1, %rd9;
	ld.global.f32 	%f20, [%rd10];
	fma.rn.f32 	%f21, %f19, %f20, %f72;
	ld.global.f32 	%f22, [%rd8+-12];
	add.s64 	%rd12, %rd10, %rd11;
	ld.global.f32 	%f23, [%rd12];
	fma.rn.f32 	%f24, %f22, %f23, %f21;
	ld.global.f32 	%f25, [%rd8+-8];
	add.s64 	%rd13, %rd12, %rd11;
	ld.global.f32 	%f26, [%rd13];
	fma.rn.f32 	%f27, %f25, %f26, %f24;
	ld.global.f32 	%f28, [%rd8+-4];
	add.s64 	%rd14, %rd13, %rd11;
	ld.global.f32 	%f29, [%rd14];
	fma.rn.f32 	%f30, %f28, %f29, %f27;
	ld.global.f32 	%f31, [%rd8];
	add.s64 	%rd15, %rd14, %rd11;
	ld.global.f32 	%f32, [%rd15];
	fma.rn.f32 	%f33, %f31, %f32, %f30;
	ld.global.f32 	%f34, [%rd8+4];
	add.s64 	%rd16, %rd15, %rd11;
	ld.global.f32 	%f35, [%rd16];
	fma.rn.f32 	%f36, %f34, %f35, %f33;
	ld.global.f32 	%f37, [%rd8+8];
	add.s64 	%rd17, %rd16, %rd11;
	ld.global.f32 	%f38, [%rd17];
	fma.rn.f32 	%f39, %f37, %f38, %f36;
	ld.global.f32 	%f40, [%rd8+12];
	add.s64 	%rd18, %rd17, %rd11;
	ld.global.f32 	%f41, [%rd18];
	fma.rn.f32 	%f72, %f40, %f41, %f39;
	add.s32 	%r43, %r43, 8;
	add.s32 	%r42, %r42, %r7;
	add.s32 	%r41, %r41, 8;
	setp.ne.s32 	%p6, %r43, 0;
	@%p6 bra 	$L__BB0_4;
$L__BB0_5:
	setp.eq.s32 	%p7, %r4, 0;
	@%p7 bra 	$L__BB0_13;
	and.b32  	%r15, %r21, 3;
	setp.lt.u32 	%p8, %r4, 4;
	@%p8 bra 	$L__BB0_8;
	add.s32 	%r33, %r45, %r3;
	mul.wide.s32 	%rd19, %r33, 4;
	add.s64 	%rd20, %rd2, %rd19;
	ld.global.f32 	%f43, [%rd20];
	mad.lo.s32 	%r34, %r45, %r23, %r31;
	mul.wide.s32 	%rd21, %r34, 4;
	add.s64 	%rd22, %rd1, %rd21;
	ld.global.f32 	%f44, [%rd22];
	fma.rn.f32 	%f45, %f43, %f44, %f72;
	ld.global.f32 	%f46, [%rd20+4];
	mul.wide.s32 	%rd23, %r23, 4;
	add.s64 	%rd24, %rd22, %rd23;
	ld.global.f32 	%f47, [%rd24];
	fma.rn.f32 	%f48, %f46, %f47, %f45;
	ld.global.f32 	%f49, [%rd20+8];
	add.s64 	%rd25, %rd24, %rd23;
	ld.global.f32 	%f50, [%rd25];
	fma.rn.f32 	%f51, %f49, %f50, %f48;
	ld.global.f32 	%f52, [%rd20+12];
	add.s64 	%rd26, %rd25, %rd23;
	ld.global.f32 	%f53, [%rd26];
	fma.rn.f32 	%f72, %f52, %f53, %f51;
	add.s32 	%r45, %r45, 4;
$L__BB0_8:
	setp.eq.s32 	%p9, %r15, 0;
	@%p9 bra 	$L__BB0_13;
	setp.eq.s32 	%p10, %r15, 1;
	@%p10 bra 	$L__BB0_11;
	add.s32 	%r35, %r45, %r3;
	mul.wide.s32 	%rd27, %r35, 4;
	add.s64 	%rd28, %rd2, %rd27;
	ld.global.f32 	%f55, [%rd28];
	mad.lo.s32 	%r36, %r45, %r23, %r31;
	mul.wide.s32 	%rd29, %r36, 4;
	add.s64 	%rd30, %rd1, %rd29;
	ld.global.f32 	%f56, [%rd30];
	fma.rn.f32 	%f57, %f55, %f56, %f72;
	ld.global.f32 	%f58, [%rd28+4];
	mul.wide.s32 	%rd31, %r23, 4;
	add.s64 	%rd32, %rd30, %rd31;
	ld.global.f32 	%f59, [%rd32];
	fma.rn.f32 	%f72, %f58, %f59, %f57;
	add.s32 	%r45, %r45, 2;
$L__BB0_11:
	and.b32  	%r37, %r21, 1;
	setp.eq.b32 	%p11, %r37, 1;
	not.pred 	%p12, %p11;
	@%p12 bra 	$L__BB0_13;
	add.s32 	%r38, %r45, %r3;
	mul.wide.s32 	%rd33, %r38, 4;
	add.s64 	%rd34, %rd2, %rd33;
	ld.global.f32 	%f60, [%rd34];
	mad.lo.s32 	%r39, %r45, %r23, %r31;
	mul.wide.s32 	%rd35, %r39, 4;
	add.s64 	%rd36, %rd1, %rd35;
	ld.global.f32 	%f61, [%rd36];
	fma.rn.f32 	%f72, %f60, %f61, %f72;
$L__BB0_13:
	mad.lo.s32 	%r40, %r23, %r1, %r31;
	cvta.to.global.u64 	%rd37, %rd4;
	mul.wide.s32 	%rd38, %r40, 4;
	add.s64 	%rd39, %rd37, %rd38;
	ld.global.f32 	%f62, [%rd39];
	mul.f32 	%f63, %f14, %f62;
	fma.rn.f32 	%f64, %f13, %f72, %f63;
	st.global.f32 	[%rd39], %f64;
$L__BB0_14:
	ret;

}


// ===== COMPILED SASS (sm_100) =====

	.target	sm_100

	.elftype	@"ET_EXEC"


//--------------------- .note.nv.tkinfo           --------------------------
	.section	.note.nv.tkinfo,"",@"SHT_NOTE"
	.sectionflags	@"SHF_NOTE_NV_TKINFO"
	.tkinfo
        /*0018*/ 	.word	0x00000002
        /*0030*/ 	.string	""
        /*0030*/ 	.string	"ptxas"
        /*0030*/ 	.string	"Cuda compilation tools, release 13.0, V13.0.88"
        /*0030*/ 	.string	"Build cuda_13.0.r13.0/compiler.36424714_0"
        /*0030*/ 	.string	"-arch sm_100 -m 64 "



//--------------------- .note.nv.cuinfo           --------------------------
	.section	.note.nv.cuinfo,"",@"SHT_NOTE"
	.sectionflags	@"SHF_NOTE_NV_CUINFO"
        /*0018*/ 	.short	0x0002
        /*001a*/ 	.short	0x0064
        /*001c*/ 	.short	0x0082
	.zero		2


//--------------------- .nv.info                  --------------------------
	.section	.nv.info,"",@"SHT_CUDA_INFO"
	.align	4


	//----- nvinfo : EIATTR_REGCOUNT
	.align		4
        /*0000*/ 	.byte	0x04, 0x2f
        /*0002*/ 	.short	(.L_1 - .L_0)
	.align		4
.L_0:
        /*0004*/ 	.word	index@(_Z12naive_kerneliiifPfS_fS_)
        /*0008*/ 	.word	0x00000020


	//----- nvinfo : EIATTR_FRAME_SIZE
	.align		4
.L_1:
        /*000c*/ 	.byte	0x04, 0x11
        /*000e*/ 	.short	(.L_3 - .L_2)
	.align		4
.L_2:
        /*0010*/ 	.word	index@(_Z12naive_kerneliiifPfS_fS_)
        /*0014*/ 	.word	0x00000000


	//----- nvinfo : EIATTR_MIN_STACK_SIZE
	.align		4
.L_3:
        /*0018*/ 	.byte	0x04, 0x12
        /*001a*/ 	.short	(.L_5 - .L_4)
	.align		4
.L_4:
        /*001c*/ 	.word	index@(_Z12naive_kerneliiifPfS_fS_)
        /*0020*/ 	.word	0x00000000
.L_5:


//--------------------- .nv.compat                --------------------------
	.section	.nv.compat,"",@"SHT_CUDA_COMPAT_INFO"
	.align	4
        /*0000*/ 	.byte	0x02, 0x09, 0x00, 0x00, 0x02, 0x02, 0x01, 0x00, 0x02, 0x05, 0x05, 0x00, 0x03, 0x07, 0x01, 0x01
        /*0010*/ 	.byte	0x02, 0x03, 0x00, 0x00, 0x02, 0x06, 0x01, 0x00, 0x04, 0x0b, 0x08, 0x00, 0x09, 0x00, 0x00, 0x00
        /*0020*/ 	.byte	0x00, 0x00, 0x00, 0x00


//--------------------- .nv.info._Z12naive_kerneliiifPfS_fS_ --------------------------
	.section	.nv.info._Z12naive_kerneliiifPfS_fS_,"",@"SHT_CUDA_INFO"
	.sectionflags	@""
	.align	4


	//----- nvinfo : EIATTR_CUDA_API_VERSION
	.align		4
        /*0000*/ 	.byte	0x04, 0x37
        /*0002*/ 	.short	(.L_7 - .L_6)
.L_6:
        /*0004*/ 	.word	0x00000082


	//----- nvinfo : EIATTR_KPARAM_INFO
	.align		4
.L_7:
        /*0008*/ 	.byte	0x04, 0x17
        /*000a*/ 	.short	(.L_9 - .L_8)
.L_8:
        /*000c*/ 	.word	0x00000000
        /*0010*/ 	.short	0x0007
        /*0012*/ 	.short	0x0028
        /*0014*/ 	.byte	0x00, 0xf5, 0x21, 0x00


	//----- nvinfo : EIATTR_KPARAM_INFO
	.align		4
.L_9:
        /*0018*/ 	.byte	0x04, 0x17
        /*001a*/ 	.short	(.L_11 - .L_10)
.L_10:
        /*001c*/ 	.word	0x00000000
        /*0020*/ 	.short	0x0006
        /*0022*/ 	.short	0x0020
        /*0024*/ 	.byte	0x00, 0xf0, 0x11, 0x00


	//----- nvinfo : EIATTR_KPARAM_INFO
	.align		4
.L_11:
        /*0028*/ 	.byte	0x04, 0x17
        /*002a*/ 	.short	(.L_13 - .L_12)
.L_12:
        /*002c*/ 	.word	0x00000000
        /*0030*/ 	.short	0x0005
        /*0032*/ 	.short	0x0018
        /*0034*/ 	.byte	0x00, 0xf5, 0x21, 0x00


	//----- nvinfo : EIATTR_KPARAM_INFO
	.align		4
.L_13:
        /*0038*/ 	.byte	0x04, 0x17
        /*003a*/ 	.short	(.L_15 - .L_14)
.L_14:
        /*003c*/ 	.word	0x00000000
        /*0040*/ 	.short	0x0004
        /*0042*/ 	.short	0x0010
        /*0044*/ 	.byte	0x00, 0xf5, 0x21, 0x00


	//----- nvinfo : EIATTR_KPARAM_INFO
	.align		4
.L_15:
        /*0048*/ 	.byte	0x04, 0x17
        /*004a*/ 	.short	(.L_17 - .L_16)
.L_16:
        /*004c*/ 	.word	0x00000000
        /*0050*/ 	.short	0x0003
        /*0052*/ 	.short	0x000c
        /*0054*/ 	.byte	0x00, 0xf0, 0x11, 0x00


	//----- nvinfo : EIATTR_KPARAM_INFO
	.align		4
.L_17:
        /*0058*/ 	.byte	0x04, 0x17
        /*005a*/ 	.short	(.L_19 - .L_18)
.L_18:
        /*005c*/ 	.word	0x00000000
        /*0060*/ 	.short	0x0002
        /*0062*/ 	.short	0x0008
        /*0064*/ 	.byte	0x00, 0xf0, 0x11, 0x00


	//----- nvinfo : EIATTR_KPARAM_INFO
	.align		4
.L_19:
        /*0068*/ 	.byte	0x04, 0x17
        /*006a*/ 	.short	(.L_21 - .L_20)
.L_20:
        /*006c*/ 	.word	0x00000000
        /*0070*/ 	.short	0x0001
        /*0072*/ 	.short	0x0004
        /*0074*/ 	.byte	0x00, 0xf0, 0x11, 0x00


	//----- nvinfo : EIATTR_KPARAM_INFO
	.align		4
.L_21:
        /*0078*/ 	.byte	0x04, 0x17
        /*007a*/ 	.short	(.L_23 - .L_22)
.L_22:
        /*007c*/ 	.word	0x00000000
        /*0080*/ 	.short	0x0000
        /*0082*/ 	.short	0x0000
        /*0084*/ 	.byte	0x00, 0xf0, 0x11, 0x00


	//----- nvinfo : EIATTR_SPARSE_MMA_MASK
	.align		4
.L_23:
        /*0088*/ 	.byte	0x03, 0x50
        /*008a*/ 	.short	0x0000


	//----- nvinfo : EIATTR_MAXREG_COUNT
	.align		4
        /*008c*/ 	.byte	0x03, 0x1b
        /*008e*/ 	.short	0x00ff


	//----- nvinfo : EIATTR_MERCURY_ISA_VERSION
	.align		4
        /*0090*/ 	.byte	0x03, 0x5f
        /*0092*/ 	.short	0x0101


	//----- nvinfo : EIATTR_VRC_CTA_INIT_COUNT
	.align		4
        /*0094*/ 	.byte	0x02, 0x4a
	.zero		1
	.zero		1


	//----- nvinfo : EIATTR_EXIT_INSTR_OFFSETS
	.align		4
        /*0098*/ 	.byte	0x04, 0x1c
        /*009a*/ 	.short	(.L_25 - .L_24)


	//   ....[0]....
.L_24:
        /*009c*/ 	.word	0x000000d0


	//   ....[1]....
        /*00a0*/ 	.word	0x000008a0


	//----- nvinfo : EIATTR_CBANK_PARAM_SIZE
	.align		4
.L_25:
        /*00a4*/ 	.byte	0x03, 0x19
        /*00a6*/ 	.short	0x0030


	//----- nvinfo : EIATTR_PARAM_CBANK
	.align		4
        /*00a8*/ 	.byte	0x04, 0x0a
        /*00aa*/ 	.short	(.L_27 - .L_26)
	.align		4
.L_26:
        /*00ac*/ 	.word	index@(.nv.constant0._Z12naive_kerneliiifPfS_fS_)
        /*00b0*/ 	.short	0x0380
        /*00b2*/ 	.short	0x0030


	//----- nvinfo : EIATTR_SW_WAR
	.align		4
.L_27:
        /*00b4*/ 	.byte	0x04, 0x36
        /*00b6*/ 	.short	(.L_29 - .L_28)
.L_28:
        /*00b8*/ 	.word	0x00000008
.L_29:


//--------------------- .nv.callgraph             --------------------------
	.section	.nv.callgraph,"",@"SHT_CUDA_CALLGRAPH"
	.align	4
	.sectionentsize	8
	.align		4
        /*0000*/ 	.word	0x00000000
	.align		4
        /*0004*/ 	.word	0xffffffff
	.align		4
        /*0008*/ 	.word	0x00000000
	.align		4
        /*000c*/ 	.word	0xfffffffe
	.align		4
        /*0010*/ 	.word	0x00000000
	.align		4
        /*0014*/ 	.word	0xfffffffd
	.align		4
        /*0018*/ 	.word	0x00000000
	.align		4
        /*001c*/ 	.word	0xfffffffc


//--------------------- .text._Z12naive_kerneliiifPfS_fS_ --------------------------
	.section	.text._Z12naive_kerneliiifPfS_fS_,"ax",@progbits
	.align	128
        .global         _Z12naive_kerneliiifPfS_fS_
        .type           _Z12naive_kerneliiifPfS_fS_,@function
        .size           _Z12naive_kerneliiifPfS_fS_,(.L_x_5 - _Z12naive_kerneliiifPfS_fS_)
        .other          _Z12naive_kerneliiifPfS_fS_,@"STO_CUDA_ENTRY STV_DEFAULT"
_Z12naive_kerneliiifPfS_fS_:
.text._Z12naive_kerneliiifPfS_fS_:
[----:B------:R-:W-:Y:S01]  /*0000*/  LDC R1, c[0x0][0x37c] ;  /* 0x0000df00ff017b82 */ /* 0x000fe20000000800 */
[----:B------:R-:W0:Y:S07]  /*0010*/  S2R R0, SR_TID.X ;  /* 0x0000000000007919 */ /* 0x000e2e0000002100 */
[----:B------:R-:W1:Y:S08]  /*0020*/  LDC R5, c[0x0][0x360] ;  /* 0x0000d800ff057b82 */ /* 0x000e700000000800 */
[----:B------:R-:W2:Y:S08]  /*0030*/  S2UR UR5, SR_CTAID.Y ;  /* 0x00000000000579c3 */ /* 0x000eb00000002600 */
[----:B------:R-:W2:Y:S08]  /*0040*/  LDC R7, c[0x0][0x364] ;  /* 0x0000d900ff077b82 */ /* 0x000eb00000000800 */
[----:B------:R-:W1:Y:S01]  /*0050*/  S2UR UR4, SR_CTAID.X ;  /* 0x00000000000479c3 */ /* 0x000e620000002500 */
[----:B0-----:R-:W-:-:S07]  /*0060*/  LOP3.LUT R16, R0, 0x20, RZ, 0xc0, !PT ;  /* 0x0000002000107812 */ /* 0x001fce00078ec0ff */
[----:B------:R-:W0:Y:S01]  /*0070*/  LDC.64 R2, c[0x0][0x380] ;  /* 0x0000e000ff027b82 */ /* 0x000e220000000a00 */
[----:B------:R-:W-:Y:S01]  /*0080*/  SHF.R.U32.HI R0, RZ, 0x5, R0 ;  /* 0x00000005ff007819 */ /* 0x000fe20000011600 */
[----:B--2---:R-:W-:-:S04]  /*0090*/  IMAD R16, R7, UR5, R16 ;  /* 0x0000000507107c24 */ /* 0x004fc8000f8e0210 */
[----:B-1----:R-:W-:Y:S01]  /*00a0*/  IMAD R0, R5, UR4, R0 ;  /* 0x0000000405007c24 */ /* 0x002fe2000f8e0200 */
[----:B0-----:R-:W-:-:S04]  /*00b0*/  ISETP.GE.AND P0, PT, R16, R3, PT ;  /* 0x000000031000720c */ /* 0x001fc80003f06270 */
[----:B------:R-:W-:-:S13]  /*00c0*/  ISETP.GE.OR P0, PT, R0, R2, P0 ;  /* 0x000000020000720c */ /* 0x000fda0000706670 */
[----:B------:R-:W-:Y:S05]  /*00d0*/  @P0 EXIT ;  /* 0x000000000000094d */ /* 0x000fea0003800000 */
[----:B------:R-:W0:Y:S01]  /*00e0*/  LDC R17, c[0x0][0x388] ;  /* 0x0000e200ff117b82 */ /* 0x000e220000000800 */
[----:B------:R-:W1:Y:S01]  /*00f0*/  LDCU.64 UR6, c[0x0][0x358] ;  /* 0x00006b00ff0677ac */ /* 0x000e620008000a00 */
[----:B------:R-:W-:Y:S01]  /*0100*/  HFMA2 R26, -RZ, RZ, 0, 0 ;  /* 0x00000000ff1a7431 */ /* 0x000fe200000001ff */
[----:B0-----:R-:W-:-:S13]  /*0110*/  ISETP.GE.AND P0, PT, R17, 0x1, PT ;  /* 0x000000011100780c */ /* 0x001fda0003f06270 */
[----:B-1----:R-:W-:Y:S05]  /*0120*/  @!P0 BRA `(.L_x_0) ;  /* 0x0000000400b88947 */ /* 0x002fea0003800000 */
[C---:B------:R-:W-:Y:S01]  /*0130*/  ISETP.GE.U32.AND P1, PT, R17.reuse, 0x8, PT ;  /* 0x000000081100780c */ /* 0x040fe20003f26070 */
[----:B------:R-:W-:Y:S01]  /*0140*/  IMAD R18, R0, R17, RZ ;  /* 0x0000001100127224 */ /* 0x000fe200078e02ff */
[----:B------:R-:W-:Y:S02]  /*0150*/  LOP3.LUT R25, R17, 0x7, RZ, 0xc0, !PT ;  /* 0x0000000711197812 */ /* 0x000fe400078ec0ff */
[----:B------:R-:W-:Y:S02]  /*0160*/  MOV R26, RZ ;  /* 0x000000ff001a7202 */ /* 0x000fe40000000f00 */
[----:B------:R-:W-:Y:S02]  /*0170*/  ISETP.NE.AND P0, PT, R25, RZ, PT ;  /* 0x000000ff1900720c */ /* 0x000fe40003f05270 */
[----:B------:R-:W-:-:S05]  /*0180*/  MOV R19, RZ ;  /* 0x000000ff00137202 */ /* 0x000fca0000000f00 */
[----:B------:R-:W-:Y:S06]  /*0190*/  @!P1 BRA `(.L_x_1) ;  /* 0x0000000000c49947 */ /* 0x000fec0003800000 */
[----:B------:R-:W0:Y:S01]  /*01a0*/  LDCU.64 UR4, c[0x0][0x390] ;  /* 0x00007200ff0477ac */ /* 0x000e220008000a00 */
[----:B------:R-:W-:Y:S02]  /*01b0*/  LOP3.LUT R19, R17, 0x7ffffff8, RZ, 0xc0, !PT ;  /* 0x7ffffff811137812 */ /* 0x000fe400078ec0ff */
[----:B------:R-:W-:Y:S02]  /*01c0*/  MOV R26, RZ ;  /* 0x000000ff001a7202 */ /* 0x000fe40000000f00 */
[----:B------:R-:W-:Y:S02]  /*01d0*/  MOV R2, R18 ;  /* 0x0000001200027202 */ /* 0x000fe40000000f00 */
[----:B------:R-:W-:Y:S02]  /*01e0*/  MOV R22, R16 ;  /* 0x0000001000167202 */ /* 0x000fe40000000f00 */
[----:B------:R-:W-:Y:S01]  /*01f0*/  IADD3 R20, PT, PT, -R19, RZ, RZ ;  /* 0x000000ff13147210 */ /* 0x000fe20007ffe1ff */
[----:B0-----:R-:W-:-:S04]  /*0200*/  UIADD3 UR4, UP0, UPT, UR4, 0x10, URZ ;  /* 0x0000001004047890 */ /* 0x001fc8000ff1e0ff */
[----:B------:R-:W-:-:S12]  /*0210*/  UIADD3.X UR5, UPT, UPT, URZ, UR5, URZ, UP0, !UPT ;  /* 0x00000005ff057290 */ /* 0x000fd800087fe4ff */
.L_x_2:
[----:B------:R-:W0:Y:S01]  /*0220*/  LDC.64 R14, c[0x0][0x398] ;  /* 0x0000e600ff0e7b82 */ /* 0x000e220000000a00 */
[----:B------:R-:W-:Y:S02]  /*0230*/  MOV R4, UR4 ;  /* 0x0000000400047c02 */ /* 0x000fe40008000f00 */
[----:B------:R-:W-:-:S03]  /*0240*/  MOV R5, UR5 ;  /* 0x0000000500057c02 */ /* 0x000fc60008000f00 */
[----:B------:R-:W-:-:S05]  /*0250*/  IMAD.WIDE R4, R2, 0x4, R4 ;  /* 0x0000000402047825 */ /* 0x000fca00078e0204 */
[----:B------:R-:W2:Y:S04]  /*0260*/  LDG.E R21, desc[UR6][R4.64+-0x10] ;  /* 0xfffff00604157981 */ /* 0x000ea8000c1e1900 */
[----:B------:R-:W3:Y:S04]  /*0270*/  LDG.E R23, desc[UR6][R4.64+-0xc] ;  /* 0xfffff40604177981 */ /* 0x000ee8000c1e1900 */
[----:B------:R-:W4:Y:S01]  /*0280*/  LDG.E R29, desc[UR6][R4.64+-0x8] ;  /* 0xfffff806041d7981 */ /* 0x000f22000c1e1900 */
[----:B0-----:R-:W-:-:S05]  /*0290*/  IMAD.WIDE R14, R22, 0x4, R14 ;  /* 0x00000004160e7825 */ /* 0x001fca00078e020e */
[----:B------:R0:W2:Y:S01]  /*02a0*/  LDG.E R24, desc[UR6][R14.64] ;  /* 0x000000060e187981 */ /* 0x0000a2000c1e1900 */
[----:B------:R-:W-:-:S04]  /*02b0*/  IMAD.WIDE R12, R3, 0x4, R14 ;  /* 0x00000004030c7825 */ /* 0x000fc800078e020e */
[C---:B------:R-:W-:Y:S02]  /*02c0*/  IMAD.WIDE R6, R3.reuse, 0x4, R12 ;  /* 0x0000000403067825 */ /* 0x040fe400078e020c */
[----:B------:R-:W3:Y:S02]  /*02d0*/  LDG.E R12, desc[UR6][R12.64] ;  /* 0x000000060c0c7981 */ /* 0x000ee4000c1e1900 */
[C---:B------:R-:W-:Y:S02]  /*02e0*/  IMAD.WIDE R8, R3.reuse, 0x4, R6 ;  /* 0x0000000403087825 */ /* 0x040fe400078e0206 */
[----:B------:R1:W4:Y:S02]  /*02f0*/  LDG.E R28, desc[UR6][R6.64] ;  /* 0x00000006061c7981 */ /* 0x000324000c1e1900 */
[C---:B------:R-:W-:Y:S02]  /*0300*/  IMAD.WIDE R10, R3.reuse, 0x4, R8 ;  /* 0x00000004030a7825 */ /* 0x040fe400078e0208 */
[----:B------:R-:W5:Y:S02]  /*0310*/  LDG.E R8, desc[UR6][R8.64] ;  /* 0x0000000608087981 */ /* 0x000f64000c1e1900 */
[----:B0-----:R-:W-:-:S05]  /*0320*/  IMAD.WIDE R14, R3, 0x4, R10 ;  /* 0x00000004030e7825 */ /* 0x001fca00078e020a */
[----:B------:R-:W5:Y:S04]  /*0330*/  LDG.E R13, desc[UR6][R14.64] ;  /* 0x000000060e0d7981 */ /* 0x000f68000c1e1900 */
[----:B------:R-:W5:Y:S04]  /*0340*/  LDG.E R9, desc[UR6][R10.64] ;  /* 0x000000060a097981 */ /* 0x000f68000c1e1900 */
[----:B------:R-:W5:Y:S04]  /*0350*/  LDG.E R11, desc[UR6][R4.64+-0x4] ;  /* 0xfffffc06040b7981 */ /* 0x000f68000c1e1900 */
[----:B------:R-:W5:Y:S01]  /*0360*/  LDG.E R10, desc[UR6][R4.64+0x8] ;  /* 0x00000806040a7981 */ /* 0x000f62000c1e1900 */
[----:B--2---:R-:W-:Y:S01]  /*0370*/  FFMA R24, R21, R24, R26 ;  /* 0x0000001815187223 */ /* 0x004fe2000000001a */
[----:B------:R-:W-:-:S02]  /*0380*/  IMAD.WIDE R26, R3, 0x4, R14 ;  /* 0x00000004031a7825 */ /* 0x000fc400078e020e */
[----:B------:R-:W2:Y:S04]  /*0390*/  LDG.E R21, desc[UR6][R4.64] ;  /* 0x0000000604157981 */ /* 0x000ea8000c1e1900 */
[----:B------:R-:W2:Y:S01]  /*03a0*/  LDG.E R14, desc[UR6][R4.64+0x4] ;  /* 0x00000406040e7981 */ /* 0x000ea2000c1e1900 */
[----:B-1----:R-:W-:-:S03]  /*03b0*/  IMAD.WIDE R6, R3, 0x4, R26 ;  /* 0x0000000403067825 */ /* 0x002fc600078e021a */
[----:B------:R-:W2:Y:S04]  /*03c0*/  LDG.E R15, desc[UR6][R4.64+0xc] ;  /* 0x00000c06040f7981 */ /* 0x000ea8000c1e1900 */
[----:B------:R-:W2:Y:S04]  /*03d0*/  LDG.E R6, desc[UR6][R6.64] ;  /* 0x0000000606067981 */ /* 0x000ea8000c1e1900 */
[----:B------:R-:W2:Y:S01]  /*03e0*/  LDG.E R5, desc[UR6][R26.64] ;  /* 0x000000061a057981 */ /* 0x000ea2000c1e1900 */
[----:B---3--:R-:W-:Y:S01]  /*03f0*/  FFMA R12, R23, R12, R24 ;  /* 0x0000000c170c7223 */ /* 0x008fe20000000018 */
[----:B------:R-:W-:-:S03]  /*0400*/  IADD3 R20, PT, PT, R20, 0x8, RZ ;  /* 0x0000000814147810 */ /* 0x000fc60007ffe0ff */
[----:B----4-:R-:W-:Y:S01]  /*0410*/  FFMA R12, R29, R28, R12 ;  /* 0x0000001c1d0c7223 */ /* 0x010fe2000000000c */
[----:B------:R-:W-:Y:S02]  /*0420*/  ISETP.NE.AND P1, PT, R20, RZ, PT ;  /* 0x000000ff1400720c */ /* 0x000fe40003f25270 */
[----:B------:R-:W-:Y:S01]  /*0430*/  LEA R22, R3, R22, 0x3 ;  /* 0x0000001603167211 */ /* 0x000fe200078e18ff */
[----:B-----5:R-:W-:Y:S01]  /*0440*/  FFMA R8, R11, R8, R12 ;  /* 0x000000080b087223 */ /* 0x020fe2000000000c */
[----:B------:R-:W-:-:S03]  /*0450*/  IADD3 R2, PT, PT, R2, 0x8, RZ ;  /* 0x0000000802027810 */ /* 0x000fc60007ffe0ff */
[----:B--2---:R-:W-:-:S04]  /*0460*/  FFMA R9, R21, R9, R8 ;  /* 0x0000000915097223 */ /* 0x004fc80000000008 */
[----:B------:R-:W-:-:S04]  /*0470*/  FFMA R9, R14, R13, R9 ;  /* 0x0000000d0e097223 */ /* 0x000fc80000000009 */
[----:B------:R-:W-:-:S04]  /*0480*/  FFMA R10, R10, R5, R9 ;  /* 0x000000050a0a7223 */ /* 0x000fc80000000009 */
[----:B------:R-:W-:Y:S01]  /*0490*/  FFMA R26, R15, R6, R10 ;  /* 0x000000060f1a7223 */ /* 0x000fe2000000000a */
[----:B------:R-:W-:Y:S06]  /*04a0*/  @P1 BRA `(.L_x_2) ;  /* 0xfffffffc005c1947 */ /* 0x000fec000383ffff */
.L_x_1:
[----:B------:R-:W-:Y:S05]  /*04b0*/  @!P0 BRA `(.L_x_0) ;  /* 0x0000000000d48947 */ /* 0x000fea0003800000 */
[----:B------:R-:W-:Y:S02]  /*04c0*/  ISETP.GE.U32.AND P0, PT, R25, 0x4, PT ;  /* 0x000000041900780c */ /* 0x000fe40003f06070 */
[----:B------:R-:W-:-:S04]  /*04d0*/  LOP3.LUT R2, R17, 0x3, RZ, 0xc0, !PT ;  /* 0x0000000311027812 */ /* 0x000fc800078ec0ff */
[----:B------:R-:W-:-:S07]  /*04e0*/  ISETP.NE.AND P1, PT, R2, RZ, PT ;  /* 0x000000ff0200720c */ /* 0x000fce0003f25270 */
[----:B------:R-:W-:Y:S06]  /*04f0*/  @!P0 BRA `(.L_x_3) ;  /* 0x0000000000588947 */ /* 0x000fec0003800000 */
[----:B------:R-:W0:Y:S01]  /*0500*/  LDC.64 R10, c[0x0][0x398] ;  /* 0x0000e600ff0a7b82 */ /* 0x000e220000000a00 */
[----:B------:R-:W-:Y:S01]  /*0510*/  IMAD R9, R19, R3, R16 ;  /* 0x0000000313097224 */ /* 0x000fe200078e0210 */
[----:B------:R-:W-:-:S06]  /*0520*/  IADD3 R7, PT, PT, R18, R19, RZ ;  /* 0x0000001312077210 */ /* 0x000fcc0007ffe0ff */
[----:B------:R-:W1:Y:S01]  /*0530*/  LDC.64 R4, c[0x0][0x390] ;  /* 0x0000e400ff047b82 */ /* 0x000e620000000a00 */
[----:B0-----:R-:W-:-:S04]  /*0540*/  IMAD.WIDE R10, R9, 0x4, R10 ;  /* 0x00000004090a7825 */ /* 0x001fc800078e020a */
[----:B------:R-:W-:Y:S02]  /*0550*/  IMAD.WIDE R12, R3, 0x4, R10 ;  /* 0x00000004030c7825 */ /* 0x000fe400078e020a */
[----:B------:R-:W2:Y:S02]  /*0560*/  LDG.E R10, desc[UR6][R10.64] ;  /* 0x000000060a0a7981 */ /* 0x000ea4000c1e1900 */
[----:B-1----:R-:W-:-:S04]  /*0570*/  IMAD.WIDE R4, R7, 0x4, R4 ;  /* 0x0000000407047825 */ /* 0x002fc800078e0204 */
[C---:B------:R-:W-:Y:S01]  /*0580*/  IMAD.WIDE R6, R3.reuse, 0x4, R12 ;  /* 0x0000000403067825 */ /* 0x040fe200078e020c */
[----:B------:R-:W2:Y:S04]  /*0590*/  LDG.E R15, desc[UR6][R4.64] ;  /* 0x00000006040f7981 */ /* 0x000ea8000c1e1900 */
[----:B------:R-:W3:Y:S01]  /*05a0*/  LDG.E R12, desc[UR6][R12.64] ;  /* 0x000000060c0c7981 */ /* 0x000ee2000c1e1900 */
[----:B------:R-:W-:-:S03]  /*05b0*/  IMAD.WIDE R8, R3, 0x4, R6 ;  /* 0x0000000403087825 */ /* 0x000fc600078e0206 */
[----:B------:R-:W3:Y:S04]  /*05c0*/  LDG.E R14, desc[UR6][R4.64+0x4] ;  /* 0x00000406040e7981 */ /* 0x000ee8000c1e1900 */
[----:B------:R-:W4:Y:S04]  /*05d0*/  LDG.E R20, desc[UR6][R6.64] ;  /* 0x0000000606147981 */ /* 0x000f28000c1e1900 */
[----:B------:R-:W4:Y:S04]  /*05e0*/  LDG.E R21, desc[UR6][R4.64+0x8] ;  /* 0x0000080604157981 */ /* 0x000f28000c1e1900 */
[----:B------:R-:W5:Y:S04]  /*05f0*/  LDG.E R23, desc[UR6][R4.64+0xc] ;  /* 0x00000c0604177981 */ /* 0x000f68000c1e1900 */
[----:B------:R-:W5:Y:S01]  /*0600*/  LDG.E R8, desc[UR6][R8.64] ;  /* 0x0000000608087981 */ /* 0x000f62000c1e1900 */
[----:B------:R-:W-:Y:S01]  /*0610*/  IADD3 R19, PT, PT, R19, 0x4, RZ ;  /* 0x0000000413137810 */ /* 0x000fe20007ffe0ff */
[----:B--2---:R-:W-:-:S04]  /*0620*/  FFMA R15, R15, R10, R26 ;  /* 0x0000000a0f0f7223 */ /* 0x004fc8000000001a */
[----:B---3--:R-:W-:-:S04]  /*0630*/  FFMA R14, R14, R12, R15 ;  /* 0x0000000c0e0e7223 */ /* 0x008fc8000000000f */
[----:B----4-:R-:W-:-:S04]  /*0640*/  FFMA R14, R21, R20, R14 ;  /* 0x00000014150e7223 */ /* 0x010fc8000000000e */
[----:B-----5:R-:W-:-:S07]  /*0650*/  FFMA R26, R23, R8, R14 ;  /* 0x00000008171a7223 */ /* 0x020fce000000000e */
.L_x_3:
[----:B------:R-:W-:Y:S05]  /*0660*/  @!P1 BRA `(.L_x_0) ;  /* 0x0000000000689947 */ /* 0x000fea0003800000 */
[----:B------:R-:W0:Y:S01]  /*0670*/  LDC.64 R10, c[0x0][0x398] ;  /* 0x0000e600ff0a7b82 */ /* 0x000e220000000a00 */
[----:B------:R-:W-:Y:S02]  /*0680*/  ISETP.NE.AND P0, PT, R2, 0x1, PT ;  /* 0x000000010200780c */ /* 0x000fe40003f05270 */
[----:B------:R-:W-:-:S04]  /*0690*/  LOP3.LUT R17, R17, 0x1, RZ, 0xc0, !PT ;  /* 0x0000000111117812 */ /* 0x000fc800078ec0ff */
[----:B------:R-:W-:Y:S01]  /*06a0*/  ISETP.NE.U32.AND P1, PT, R17, 0x1, PT ;  /* 0x000000011100780c */ /* 0x000fe20003f25070 */
[----:B------:R-:W1:Y:S06]  /*06b0*/  LDC.64 R8, c[0x0][0x390] ;  /* 0x0000e400ff087b82 */ /* 0x000e6c0000000a00 */
[C---:B------:R-:W-:Y:S01]  /*06c0*/  @P0 IMAD R15, R19.reuse, R3, R16 ;  /* 0x00000003130f0224 */ /* 0x040fe200078e0210 */
[----:B------:R-:W-:Y:S01]  /*06d0*/  @P0 IADD3 R13, PT, PT, R18, R19, RZ ;  /* 0x00000013120d0210 */ /* 0x000fe20007ffe0ff */
[----:B------:R-:W2:Y:S01]  /*06e0*/  LDC.64 R6, c[0x0][0x390] ;  /* 0x0000e400ff067b82 */ /* 0x000ea20000000a00 */
[----:B------:R-:W-:-:S07]  /*06f0*/  @P0 IADD3 R19, PT, PT, R19, 0x2, RZ ;  /* 0x0000000213130810 */ /* 0x000fce0007ffe0ff */
[----:B------:R-:W3:Y:S01]  /*0700*/  LDC.64 R4, c[0x0][0x398] ;  /* 0x0000e600ff047b82 */ /* 0x000ee20000000a00 */
[----:B0-----:R-:W-:Y:S01]  /*0710*/  @P0 IMAD.WIDE R10, R15, 0x4, R10 ;  /* 0x000000040f0a0825 */ /* 0x001fe200078e020a */
[----:B------:R-:W-:-:S03]  /*0720*/  @!P1 IADD3 R15, PT, PT, R18, R19, RZ ;  /* 0x00000013120f9210 */ /* 0x000fc60007ffe0ff */
[----:B------:R-:W-:Y:S01]  /*0730*/  @!P1 IMAD R19, R19, R3, R16 ;  /* 0x0000000313139224 */ /* 0x000fe200078e0210 */
[----:B------:R-:W4:Y:S01]  /*0740*/  @P0 LDG.E R2, desc[UR6][R10.64] ;  /* 0x000000060a020981 */ /* 0x000f22000c1e1900 */
[----:B-1----:R-:W-:-:S04]  /*0750*/  @P0 IMAD.WIDE R8, R13, 0x4, R8 ;  /* 0x000000040d080825 */ /* 0x002fc800078e0208 */
[----:B------:R-:W-:Y:S01]  /*0760*/  @P0 IMAD.WIDE R12, R3, 0x4, R10 ;  /* 0x00000004030c0825 */ /* 0x000fe200078e020a */
[----:B------:R-:W4:Y:S03]  /*0770*/  @P0 LDG.E R17, desc[UR6][R8.64] ;  /* 0x0000000608110981 */ /* 0x000f26000c1e1900 */
[----:B--2---:R-:W-:Y:S01]  /*0780*/  @!P1 IMAD.WIDE R6, R15, 0x4, R6 ;  /* 0x000000040f069825 */ /* 0x004fe200078e0206 */
[----:B------:R-:W2:Y:S04]  /*0790*/  @P0 LDG.E R21, desc[UR6][R8.64+0x4] ;  /* 0x0000040608150981 */ /* 0x000ea8000c1e1900 */
[----:B------:R-:W2:Y:S01]  /*07a0*/  @P0 LDG.E R12, desc[UR6][R12.64] ;  /* 0x000000060c0c0981 */ /* 0x000ea2000c1e1900 */
[----:B---3--:R-:W-:-:S03]  /*07b0*/  @!P1 IMAD.WIDE R4, R19, 0x4, R4 ;  /* 0x0000000413049825 */ /* 0x008fc600078e0204 */
[----:B------:R-:W3:Y:S04]  /*07c0*/  @!P1 LDG.E R7, desc[UR6][R6.64] ;  /* 0x0000000606079981 */ /* 0x000ee8000c1e1900 */
[----:B------:R-:W3:Y:S01]  /*07d0*/  @!P1 LDG.E R4, desc[UR6][R4.64] ;  /* 0x0000000604049981 */ /* 0x000ee2000c1e1900 */
[----:B----4-:R-:W-:-:S04]  /*07e0*/  @P0 FFMA R2, R17, R2, R26 ;  /* 0x0000000211020223 */ /* 0x010fc8000000001a */
[----:B--2---:R-:W-:-:S04]  /*07f0*/  @P0 FFMA R26, R21, R12, R2 ;  /* 0x0000000c151a0223 */ /* 0x004fc80000000002 */
[----:B---3--:R-:W-:-:S07]  /*0800*/  @!P1 FFMA R26, R7, R4, R26 ;  /* 0x00000004071a9223 */ /* 0x008fce000000001a */
.L_x_0:
[----:B------:R-:W0:Y:S01]  /*0810*/  LDC.64 R4, c[0x0][0x3a8] ;  /* 0x0000ea00ff047b82 */ /* 0x000e220000000a00 */
[----:B------:R-:W-:Y:S01]  /*0820*/  IMAD R3, R0, R3, R16 ;  /* 0x0000000300037224 */ /* 0x000fe200078e0210 */
[----:B------:R-:W1:Y:S01]  /*0830*/  LDCU UR4, c[0x0][0x3a0] ;  /* 0x00007400ff0477ac */ /* 0x000e620008000800 */
[----:B------:R-:W2:Y:S02]  /*0840*/  LDCU UR5, c[0x0][0x38c] ;  /* 0x00007180ff0577ac */ /* 0x000ea40008000800 */
[----:B0-----:R-:W-:-:S05]  /*0850*/  IMAD.WIDE R2, R3, 0x4, R4 ;  /* 0x0000000403027825 */ /* 0x001fca00078e0204 */
[----:B------:R-:W1:Y:S02]  /*0860*/  LDG.E R0, desc[UR6][R2.64] ;  /* 0x0000000602007981 */ /* 0x000e64000c1e1900 */
[----:B-1----:R-:W-:-:S04]  /*0870*/  FMUL R5, R0, UR4 ;  /* 0x0000000400057c20 */ /* 0x002fc80008400000 */
[----:B--2---:R-:W-:-:S05]  /*0880*/  FFMA R5, R26, UR5, R5 ;  /* 0x000000051a057c23 */ /* 0x004fca0008000005 */
[----:B------:R-:W-:Y:S01]  /*0890*/  STG.E desc[UR6][R2.64], R5 ;  /* 0x0000000502007986 */ /* 0x000fe2000c101906 */
[----:B------:R-:W-:Y:S05]  /*08a0*/  EXIT ;  /* 0x000000000000794d */ /* 0x000fea0003800000 */
.L_x_4:
[----:B------:R-:W-:-:S00]  /*08b0*/  BRA `(.L_x_4) ;  /* 0xfffffffc00fc7947 */ /* 0x000fc0000383ffff */
[----:B------:R-:W-:-:S00]  /*08c0*/  NOP ;  /* 0x0000000000007918 */ /* 0x000fc00000000000 */
        /* <DEDUP_REMOVED lines=11> */
.L_x_5:


//--------------------- .nv.shared.reserved.0     --------------------------
	.section	.nv.shared.reserved.0,"aw",@nobits
	.weak		__nv_reservedSMEM_offset_0_alias
	.size		__nv_reservedSMEM_offset_0_alias, 0, 64
	.other		__nv_reservedSMEM_offset_0_alias,@"STO_CUDA_RESERVED_SHARED STV_DEFAULT"
__nv_reservedSMEM_offset_0_alias:
	.zero		0
	.zero		64


//--------------------- .nv.constant0._Z12naive_kerneliiifPfS_fS_ --------------------------
	.section	.nv.constant0._Z12naive_kerneliiifPfS_fS_,"a",@progbits
	.sectionflags	@""
	.align	4
.nv.constant0._Z12naive_kerneliiifPfS_fS_:
	.zero		944


//--------------------- SYMBOLS --------------------------

	.type		.nv.reservedSmem.offset0,@object
	.size		.nv.reservedSmem.offset0,0x4
